//
// Generated by NVIDIA NVVM Compiler
//
// Compiler Build ID: CL-36424714
// Cuda compilation tools, release 13.0, V13.0.88
// Based on NVVM 20.0.0
//

.version 9.0
.target sm_100
.address_size 64

	// .globl	_Z6vecaddPiS_S_i

.visible .entry _Z6vecaddPiS_S_i(
	.param .u64 .ptr .align 1 _Z6vecaddPiS_S_i_param_0,
	.param .u64 .ptr .align 1 _Z6vecaddPiS_S_i_param_1,
	.param .u64 .ptr .align 1 _Z6vecaddPiS_S_i_param_2,
	.param .u32 _Z6vecaddPiS_S_i_param_3
)
{
	.reg .pred 	%p<2>;
	.reg .b32 	%r<9>;
	.reg .b64 	%rd<11>;

	ld.param.u64 	%rd1, [_Z6vecaddPiS_S_i_param_0];
	ld.param.u64 	%rd2, [_Z6vecaddPiS_S_i_param_1];
	ld.param.u64 	%rd3, [_Z6vecaddPiS_S_i_param_2];
	ld.param.u32 	%r2, [_Z6vecaddPiS_S_i_param_3];
	mov.u32 	%r3, %ntid.x;
	mov.u32 	%r4, %ctaid.x;
	mov.u32 	%r5, %tid.x;
	mad.lo.s32 	%r1, %r3, %r4, %r5;
	setp.ge.s32 	%p1, %r1, %r2;
	@%p1 bra 	$L__BB0_2;
	cvta.to.global.u64 	%rd4, %rd2;
	cvta.to.global.u64 	%rd5, %rd1;
	cvta.to.global.u64 	%rd6, %rd3;
	mul.wide.s32 	%rd7, %r1, 4;
	add.s64 	%rd8, %rd4, %rd7;
	ld.global.u32 	%r6, [%rd8];
	add.s64 	%rd9, %rd5, %rd7;
	ld.global.u32 	%r7, [%rd9];
	mul.lo.s32 	%r8, %r7, %r6;
	add.s64 	%rd10, %rd6, %rd7;
	st.global.u32 	[%rd10], %r8;
$L__BB0_2:
	ret;

}


// ===== COMPILED SASS (sm_100) =====

	.target	sm_100

	.elftype	@"ET_EXEC"


//--------------------- .note.nv.tkinfo           --------------------------
	.section	.note.nv.tkinfo,"",@"SHT_NOTE"
	.sectionflags	@"SHF_NOTE_NV_TKINFO"
	.tkinfo
        /*0018*/ 	.word	0x00000002
        /*0030*/ 	.string	""
        /*0030*/ 	.string	"ptxas"
        /*0030*/ 	.string	"Cuda compilation tools, release 13.0, V13.0.88"
        /*0030*/ 	.string	"Build cuda_13.0.r13.0/compiler.36424714_0"
        /*0030*/ 	.string	"-arch sm_100 -m 64 "



//--------------------- .note.nv.cuinfo           --------------------------
	.section	.note.nv.cuinfo,"",@"SHT_NOTE"
	.sectionflags	@"SHF_NOTE_NV_CUINFO"
        /*0018*/ 	.short	0x0002
        /*001a*/ 	.short	0x0064
        /*001c*/ 	.short	0x0082
	.zero		2


//--------------------- .nv.info                  --------------------------
	.section	.nv.info,"",@"SHT_CUDA_INFO"
	.align	4


	//----- nvinfo : EIATTR_REGCOUNT
	.align		4
        /*0000*/ 	.byte	0x04, 0x2f
        /*0002*/ 	.short	(.L_1 - .L_0)
	.align		4
.L_0:
        /*0004*/ 	.word	index@(_Z6vecaddPiS_S_i)
        /*0008*/ 	.word	0x0000000c


	//----- nvinfo : EIATTR_FRAME_SIZE
	.align		4
.L_1:
        /*000c*/ 	.byte	0x04, 0x11
        /*000e*/ 	.short	(.L_3 - .L_2)
	.align		4
.L_2:
        /*0010*/ 	.word	index@(_Z6vecaddPiS_S_i)
        /*0014*/ 	.word	0x00000000


	//----- nvinfo : EIATTR_MIN_STACK_SIZE
	.align		4
.L_3:
        /*0018*/ 	.byte	0x04, 0x12
        /*001a*/ 	.short	(.L_5 - .L_4)
	.align		4
.L_4:
        /*001c*/ 	.word	index@(_Z6vecaddPiS_S_i)
        /*0020*/ 	.word	0x00000000
.L_5:


//--------------------- .nv.compat                --------------------------
	.section	.nv.compat,"",@"SHT_CUDA_COMPAT_INFO"
	.align	4
        /*0000*/ 	.byte	0x02, 0x09, 0x00, 0x00, 0x02, 0x02, 0x01, 0x00, 0x02, 0x05, 0x05, 0x00, 0x03, 0x07, 0x01, 0x01
        /*0010*/ 	.byte	0x02, 0x03, 0x00, 0x00, 0x02, 0x06, 0x01, 0x00, 0x04, 0x0b, 0x08, 0x00, 0x09, 0x00, 0x00, 0x00
        /*0020*/ 	.byte	0x00, 0x00, 0x00, 0x00


//--------------------- .nv.info._Z6vecaddPiS_S_i --------------------------
	.section	.nv.info._Z6vecaddPiS_S_i,"",@"SHT_CUDA_INFO"
	.sectionflags	@""
	.align	4


	//----- nvinfo : EIATTR_CUDA_API_VERSION
	.align		4
        /*0000*/ 	.byte	0x04, 0x37
        /*0002*/ 	.short	(.L_7 - .L_6)
.L_6:
        /*0004*/ 	.word	0x00000082


	//----- nvinfo : EIATTR_KPARAM_INFO
	.align		4
.L_7:
        /*0008*/ 	.byte	0x04, 0x17
        /*000a*/ 	.short	(.L_9 - .L_8)
.L_8:
        /*000c*/ 	.word	0x00000000
        /*0010*/ 	.short	0x0003
        /*0012*/ 	.short	0x0018
        /*0014*/ 	.byte	0x00, 0xf0, 0x11, 0x00


	//----- nvinfo : EIATTR_KPARAM_INFO
	.align		4
.L_9:
        /*0018*/ 	.byte	0x04, 0x17
        /*001a*/ 	.short	(.L_11 - .L_10)
.L_10:
        /*001c*/ 	.word	0x00000000
        /*0020*/ 	.short	0x0002
        /*0022*/ 	.short	0x0010
        /*0024*/ 	.byte	0x00, 0xf5, 0x21, 0x00


	//----- nvinfo : EIATTR_KPARAM_INFO
	.align		4
.L_11:
        /*0028*/ 	.byte	0x04, 0x17
        /*002a*/ 	.short	(.L_13 - .L_12)
.L_12:
        /*002c*/ 	.word	0x00000000
        /*0030*/ 	.short	0x0001
        /*0032*/ 	.short	0x0008
        /*0034*/ 	.byte	0x00, 0xf5, 0x21, 0x00


	//----- nvinfo : EIATTR_KPARAM_INFO
	.align		4
.L_13:
        /*0038*/ 	.byte	0x04, 0x17
        /*003a*/ 	.short	(.L_15 - .L_14)
.L_14:
        /*003c*/ 	.word	0x00000000
        /*0040*/ 	.short	0x0000
        /*0042*/ 	.short	0x0000
        /*0044*/ 	.byte	0x00, 0xf5, 0x21, 0x00


	//----- nvinfo : EIATTR_SPARSE_MMA_MASK
	.align		4
.L_15:
        /*0048*/ 	.byte	0x03, 0x50
        /*004a*/ 	.short	0x0000


	//----- nvinfo : EIATTR_MAXREG_COUNT
	.align		4
        /*004c*/ 	.byte	0x03, 0x1b
        /*004e*/ 	.short	0x00ff


	//----- nvinfo : EIATTR_MERCURY_ISA_VERSION
	.align		4
        /*0050*/ 	.byte	0x03, 0x5f
        /*0052*/ 	.short	0x0101


	//----- nvinfo : EIATTR_VRC_CTA_INIT_COUNT
	.align		4
        /*0054*/ 	.byte	0x02, 0x4a
	.zero		1
	.zero		1


	//----- nvinfo : EIATTR_EXIT_INSTR_OFFSETS
	.align		4
        /*0058*/ 	.byte	0x04, 0x1c
        /*005a*/ 	.short	(.L_17 - .L_16)


	//   ....[0]....
.L_16:
        /*005c*/ 	.word	0x00000070


	//   ....[1]....
        /*0060*/ 	.word	0x00000130


	//----- nvinfo : EIATTR_CBANK_PARAM_SIZE
	.align		4
.L_17:
        /*0064*/ 	.byte	0x03, 0x19
        /*0066*/ 	.short	0x001c


	//----- nvinfo : EIATTR_PARAM_CBANK
	.align		4
        /*0068*/ 	.byte	0x04, 0x0a
        /*006a*/ 	.short	(.L_19 - .L_18)
	.align		4
.L_18:
        /*006c*/ 	.word	index@(.nv.constant0._Z6vecaddPiS_S_i)
        /*0070*/ 	.short	0x0380
        /*0072*/ 	.short	0x001c


	//----- nvinfo : EIATTR_SW_WAR
	.align		4
.L_19:
        /*0074*/ 	.byte	0x04, 0x36
        /*0076*/ 	.short	(.L_21 - .L_20)
.L_20:
        /*0078*/ 	.word	0x00000008
.L_21:


//--------------------- .nv.callgraph             --------------------------
	.section	.nv.callgraph,"",@"SHT_CUDA_CALLGRAPH"
	.align	4
	.sectionentsize	8
	.align		4
        /*0000*/ 	.word	0x00000000
	.align		4
        /*0004*/ 	.word	0xffffffff
	.align		4
        /*0008*/ 	.word	0x00000000
	.align		4
        /*000c*/ 	.word	0xfffffffe
	.align		4
        /*0010*/ 	.word	0x00000000
	.align		4
        /*0014*/ 	.word	0xfffffffd
	.align		4
        /*0018*/ 	.word	0x00000000
	.align		4
        /*001c*/ 	.word	0xfffffffc


//--------------------- .text._Z6vecaddPiS_S_i    --------------------------
	.section	.text._Z6vecaddPiS_S_i,"ax",@progbits
	.align	128
        .global         _Z6vecaddPiS_S_i
        .type           _Z6vecaddPiS_S_i,@function
        .size           _Z6vecaddPiS_S_i,(.L_x_1 - _Z6vecaddPiS_S_i)
        .other          _Z6vecaddPiS_S_i,@"STO_CUDA_ENTRY STV_DEFAULT"
_Z6vecaddPiS_S_i:
.text._Z6vecaddPiS_S_i:
[----:B------:R-:W-:Y:S01]  /*0000*/  LDC R1, c[0x0][0x37c] ;  /* 0x0000df00ff017b82 */ /* 0x000fe20000000800 */
[----:B------:R-:W0:Y:S01]  /*0010*/  S2R R9, SR_CTAID.X ;  /* 0x0000000000097919 */ /* 0x000e220000002500 */
[----:B------:R-:W0:Y:S01]  /*0020*/  LDCU UR4, c[0x0][0x360] ;  /* 0x00006c00ff0477ac */ /* 0x000e220008000800 */
[----:B------:R-:W0:Y:S01]  /*0030*/  S2R R0, SR_TID.X ;  /* 0x0000000000007919 */ /* 0x000e220000002100 */
[----:B------:R-:W1:Y:S01]  /*0040*/  LDCU UR5, c[0x0][0x398] ;  /* 0x00007300ff0577ac */ /* 0x000e620008000800 */
[----:B0-----:R-:W-:-:S05]  /*0050*/  IMAD R9, R9, UR4, R0 ;  /* 0x0000000409097c24 */ /* 0x001fca000f8e0200 */
[----:B-1----:R-:W-:-:S13]  /*0060*/  ISETP.GE.AND P0, PT, R9, UR5, PT ;  /* 0x0000000509007c0c */ /* 0x002fda000bf06270 */
[----:B------:R-:W-:Y:S05]  /*0070*/  @P0 EXIT ;  /* 0x000000000000094d */ /* 0x000fea0003800000 */
[----:B------:R-:W0:Y:S01]  /*0080*/  LDC.64 R2, c[0x0][0x388] ;  /* 0x0000e200ff027b82 */ /* 0x000e220000000a00 */
[----:B------:R-:W1:Y:S07]  /*0090*/  LDCU.64 UR4, c[0x0][0x358] ;  /* 0x00006b00ff0477ac */ /* 0x000e6e0008000a00 */
[----:B------:R-:W2:Y:S08]  /*00a0*/  LDC.64 R4, c[0x0][0x380] ;  /* 0x0000e000ff047b82 */ /* 0x000eb00000000a00 */
[----:B------:R-:W3:Y:S01]  /*00b0*/  LDC.64 R6, c[0x0][0x390] ;  /* 0x0000e400ff067b82 */ /* 0x000ee20000000a00 */
[----:B0-----:R-:W-:-:S06]  /*00c0*/  IMAD.WIDE R2, R9, 0x4, R2 ;  /* 0x0000000409027825 */ /* 0x001fcc00078e0202 */
[----:B-1----:R-:W4:Y:S01]  /*00d0*/  LDG.E R2, desc[UR4][R2.64] ;  /* 0x0000000402027981 */ /* 0x002f22000c1e1900 */
[----:B--2---:R-:W-:-:S06]  /*00e0*/  IMAD.WIDE R4, R9, 0x4, R4 ;  /* 0x0000000409047825 */ /* 0x004fcc00078e0204 */
[----:B------:R-:W4:Y:S01]  /*00f0*/  LDG.E R5, desc[UR4][R4.64] ;  /* 0x0000000404057981 */ /* 0x000f22000c1e1900 */
[----:B---3--:R-:W-:-:S04]  /*0100*/  IMAD.WIDE R6, R9, 0x4, R6 ;  /* 0x0000000409067825 */ /* 0x008fc800078e0206 */
[----:B----4-:R-:W-:-:S05]  /*0110*/  IMAD R9, R2, R5, RZ ;  /* 0x0000000502097224 */ /* 0x010fca00078e02ff */
[----:B------:R-:W-:Y:S01]  /*0120*/  STG.E desc[UR4][R6.64], R9 ;  /* 0x0000000906007986 */ /* 0x000fe2000c101904 */
[----:B------:R-:W-:Y:S05]  /*0130*/  EXIT ;  /* 0x000000000000794d */ /* 0x000fea0003800000 */
.L_x_0:
[----:B------:R-:W-:-:S00]  /*0140*/  BRA `(.L_x_0) ;  /* 0xfffffffc00fc7947 */ /* 0x000fc0000383ffff */
[----:B------:R-:W-:-:S00]  /*0150*/  NOP ;  /* 0x0000000000007918 */ /* 0x000fc00000000000 */
        /* <DEDUP_REMOVED lines=10> */
.L_x_1:


//--------------------- .nv.shared.reserved.0     --------------------------
	.section	.nv.shared.reserved.0,"aw",@nobits
	.weak		__nv_reservedSMEM_offset_0_alias
	.size		__nv_reservedSMEM_offset_0_alias, 0, 64
	.other		__nv_reservedSMEM_offset_0_alias,@"STO_CUDA_RESERVED_SHARED STV_DEFAULT"
__nv_reservedSMEM_offset_0_alias:
	.zero		0
	.zero		64


//--------------------- .nv.constant0._Z6vecaddPiS_S_i --------------------------
	.section	.nv.constant0._Z6vecaddPiS_S_i,"a",@progbits
	.sectionflags	@""
	.align	4
.nv.constant0._Z6vecaddPiS_S_i:
	.zero		924


//--------------------- SYMBOLS --------------------------

	.type		.nv.reservedSmem.offset0,@object
	.size		.nv.reservedSmem.offset0,0x4
